//
// Generated by NVIDIA NVVM Compiler
//
// Compiler Build ID: CL-36424714
// Cuda compilation tools, release 13.0, V13.0.88
// Based on NVVM 20.0.0
//

.version 9.0
.target sm_100
.address_size 64

	// .globl	_Z12helloFromGPUv
.extern .func  (.param .b32 func_retval0) vprintf
(
	.param .b64 vprintf_param_0,
	.param .b64 vprintf_param_1
)
;
.global .align 1 .b8 $str[23] = {72, 101, 108, 108, 111, 32, 119, 111, 114, 108, 100, 32, 102, 114, 111, 109, 32, 71, 80, 85, 33, 10};

.visible .entry _Z12helloFromGPUv()
{
	.reg .b32 	%r<3>;
	.reg .b64 	%rd<3>;

	mov.u64 	%rd1, $str;
	cvta.global.u64 	%rd2, %rd1;
	{ // callseq 0, 0
	.param .b64 param0;
	st.param.b64 	[param0], %rd2;
	.param .b64 param1;
	st.param.b64 	[param1], 0;
	.param .b32 retval0;
	call.uni (retval0), 
	vprintf, 
	(
	param0, 
	param1
	);
	ld.param.b32 	%r1, [retval0];
	} // callseq 0
	ret;

}


// ===== COMPILED SASS (sm_100) =====

	.target	sm_100

	.elftype	@"ET_EXEC"


//--------------------- .note.nv.tkinfo           --------------------------
	.section	.note.nv.tkinfo,"",@"SHT_NOTE"
	.sectionflags	@"SHF_NOTE_NV_TKINFO"
	.tkinfo
        /*0018*/ 	.word	0x00000002
        /*0030*/ 	.string	""
        /*0030*/ 	.string	"ptxas"
        /*0030*/ 	.string	"Cuda compilation tools, release 13.0, V13.0.88"
        /*0030*/ 	.string	"Build cuda_13.0.r13.0/compiler.36424714_0"
        /*0030*/ 	.string	"-arch sm_100 -m 64 "



//--------------------- .note.nv.cuinfo           --------------------------
	.section	.note.nv.cuinfo,"",@"SHT_NOTE"
	.sectionflags	@"SHF_NOTE_NV_CUINFO"
        /*0018*/ 	.short	0x0002
        /*001a*/ 	.short	0x0064
        /*001c*/ 	.short	0x0082
	.zero		2


//--------------------- .nv.info                  --------------------------
	.section	.nv.info,"",@"SHT_CUDA_INFO"
	.align	4


	//----- nvinfo : EIATTR_REGCOUNT
	.align		4
        /*0000*/ 	.byte	0x04, 0x2f
        /*0002*/ 	.short	(.L_2 - .L_1)
	.align		4
.L_1:
        /*0004*/ 	.word	index@(_Z12helloFromGPUv)
        /*0008*/ 	.word	0x00000018


	//----- nvinfo : EIATTR_FRAME_SIZE
	.align		4
.L_2:
        /*000c*/ 	.byte	0x04, 0x11
        /*000e*/ 	.short	(.L_4 - .L_3)
	.align		4
.L_3:
        /*0010*/ 	.word	index@(_Z12helloFromGPUv)
        /*0014*/ 	.word	0x00000000


	//----- nvinfo : EIATTR_MIN_STACK_SIZE
	.align		4
.L_4:
        /*0018*/ 	.byte	0x04, 0x12
        /*001a*/ 	.short	(.L_6 - .L_5)
	.align		4
.L_5:
        /*001c*/ 	.word	index@(_Z12helloFromGPUv)
        /*0020*/ 	.word	0x00000000
.L_6:


//--------------------- .nv.compat                --------------------------
	.section	.nv.compat,"",@"SHT_CUDA_COMPAT_INFO"
	.align	4
        /*0000*/ 	.byte	0x02, 0x09, 0x00, 0x00, 0x02, 0x02, 0x01, 0x00, 0x02, 0x05, 0x05, 0x00, 0x03, 0x07, 0x01, 0x01
        /*0010*/ 	.byte	0x02, 0x03, 0x00, 0x00, 0x02, 0x06, 0x01, 0x00, 0x04, 0x0b, 0x08, 0x00, 0x09, 0x00, 0x00, 0x00
        /*0020*/ 	.byte	0x00, 0x00, 0x00, 0x00


//--------------------- .nv.info._Z12helloFromGPUv --------------------------
	.section	.nv.info._Z12helloFromGPUv,"",@"SHT_CUDA_INFO"
	.sectionflags	@""
	.align	4


	//----- nvinfo : EIATTR_CUDA_API_VERSION
	.align		4
        /*0000*/ 	.byte	0x04, 0x37
        /*0002*/ 	.short	(.L_8 - .L_7)
.L_7:
        /*0004*/ 	.word	0x00000082


	//----- nvinfo : EIATTR_SPARSE_MMA_MASK
	.align		4
.L_8:
        /*0008*/ 	.byte	0x03, 0x50
        /*000a*/ 	.short	0x0000


	//----- nvinfo : EIATTR_MAXREG_COUNT
	.align		4
        /*000c*/ 	.byte	0x03, 0x1b
        /*000e*/ 	.short	0x00ff


	//----- nvinfo : EIATTR_EXTERNS
	.align		4
        /*0010*/ 	.byte	0x04, 0x0f
        /*0012*/ 	.short	(.L_10 - .L_9)


	//   ....[0]....
	.align		4
.L_9:
        /*0014*/ 	.word	index@(vprintf)


	//----- nvinfo : EIATTR_MERCURY_ISA_VERSION
	.align		4
.L_10:
        /*0018*/ 	.byte	0x03, 0x5f
        /*001a*/ 	.short	0x0101


	//----- nvinfo : EIATTR_VRC_CTA_INIT_COUNT
	.align		4
        /*001c*/ 	.byte	0x02, 0x4a
	.zero		1
	.zero		1


	//----- nvinfo : EIATTR_SYSCALL_OFFSETS
	.align		4
        /*0020*/ 	.byte	0x04, 0x46
        /*0022*/ 	.short	(.L_12 - .L_11)


	//   ....[0]....
.L_11:
        /*0024*/ 	.word	0x00000080


	//----- nvinfo : EIATTR_EXIT_INSTR_OFFSETS
	.align		4
.L_12:
        /*0028*/ 	.byte	0x04, 0x1c
        /*002a*/ 	.short	(.L_14 - .L_13)


	//   ....[0]....
.L_13:
        /*002c*/ 	.word	0x00000090


	//----- nvinfo : EIATTR_SW_WAR
	.align		4
.L_14:
        /*0030*/ 	.byte	0x04, 0x36
        /*0032*/ 	.short	(.L_16 - .L_15)
.L_15:
        /*0034*/ 	.word	0x00000008
.L_16:


//--------------------- .nv.callgraph             --------------------------
	.section	.nv.callgraph,"",@"SHT_CUDA_CALLGRAPH"
	.align	4
	.sectionentsize	8
	.align		4
        /*0000*/ 	.word	0x00000000
	.align		4
        /*0004*/ 	.word	0xffffffff
	.align		4
        /*0008*/ 	.word	index@(_Z12helloFromGPUv)
	.align		4
        /*000c*/ 	.word	index@(vprintf)
	.align		4
        /*0010*/ 	.word	0x00000000
	.align		4
        /*0014*/ 	.word	0xfffffffe
	.align		4
        /*0018*/ 	.word	0x00000000
	.align		4
        /*001c*/ 	.word	0xfffffffd
	.align		4
        /*0020*/ 	.word	0x00000000
	.align		4
        /*0024*/ 	.word	0xfffffffc


//--------------------- .nv.constant4             --------------------------
	.section	.nv.constant4,"a",@progbits
	.align	8
	.align		8
.nv.constant4:
        /*0000*/ 	.dword	vprintf
	.align		8
        /*0008*/ 	.dword	$str


//--------------------- .text._Z12helloFromGPUv   --------------------------
	.section	.text._Z12helloFromGPUv,"ax",@progbits
	.align	128
        .global         _Z12helloFromGPUv
        .type           _Z12helloFromGPUv,@function
        .size           _Z12helloFromGPUv,(.L_x_2 - _Z12helloFromGPUv)
        .other          _Z12helloFromGPUv,@"STO_CUDA_ENTRY STV_DEFAULT"
_Z12helloFromGPUv:
.text._Z12helloFromGPUv:
[----:B------:R-:W0:Y:S01]  /*0000*/  LDC R1, c[0x0][0x37c] ;  /* 0x0000df00ff017b82 */ /* 0x000e220000000800 */
[----:B------:R-:W-:Y:S01]  /*0010*/  MOV R0, 0x0 ;  /* 0x0000000000007802 */ /* 0x000fe20000000f00 */
[----:B------:R-:W1:Y:S01]  /*0020*/  LDCU.64 UR4, c[0x4][0x8] ;  /* 0x01000100ff0477ac */ /* 0x000e620008000a00 */
[----:B------:R-:W-:-:S05]  /*0030*/  CS2R R6, SRZ ;  /* 0x0000000000067805 */ /* 0x000fca000001ff00 */
[----:B------:R2:W3:Y:S01]  /*0040*/  LDC.64 R2, c[0x4][R0] ;  /* 0x0100000000027b82 */ /* 0x0004e20000000a00 */
[----:B-1----:R-:W-:Y:S02]  /*0050*/  IMAD.U32 R4, RZ, RZ, UR4 ;  /* 0x00000004ff047e24 */ /* 0x002fe4000f8e00ff */
[----:B--2---:R-:W-:-:S07]  /*0060*/  IMAD.U32 R5, RZ, RZ, UR5 ;  /* 0x00000005ff057e24 */ /* 0x004fce000f8e00ff */
[----:B------:R-:W-:-:S07]  /*0070*/  LEPC R20, `(.L_x_0) ;  /* 0x000000001014794e */ /* 0x000fce0000000000 */
[----:B0--3--:R-:W-:Y:S05]  /*0080*/  CALL.ABS.NOINC R2 ;  /* 0x0000000002007343 */ /* 0x009fea0003c00000 */
.L_x_0:
[----:B------:R-:W-:Y:S05]  /*0090*/  EXIT ;  /* 0x000000000000794d */ /* 0x000fea0003800000 */
.L_x_1:
[----:B------:R-:W-:-:S00]  /*00a0*/  BRA `(.L_x_1) ;  /* 0xfffffffc00fc7947 */ /* 0x000fc0000383ffff */
[----:B------:R-:W-:-:S00]  /*00b0*/  NOP ;  /* 0x0000000000007918 */ /* 0x000fc00000000000 */
        /* <DEDUP_REMOVED lines=12> */
.L_x_2:


//--------------------- .nv.global.init           --------------------------
	.section	.nv.global.init,"aw",@progbits
.nv.global.init:
	.type		$str,@object
	.size		$str,(.L_0 - $str)
$str:
        /*0000*/ 	.byte	0x48, 0x65, 0x6c, 0x6c, 0x6f, 0x20, 0x77, 0x6f, 0x72, 0x6c, 0x64, 0x20, 0x66, 0x72, 0x6f, 0x6d
        /*0010*/ 	.byte	0x20, 0x47, 0x50, 0x55, 0x21, 0x0a, 0x00
.L_0:


//--------------------- .nv.shared.reserved.0     --------------------------
	.section	.nv.shared.reserved.0,"aw",@nobits
	.weak		__nv_reservedSMEM_offset_0_alias
	.size		__nv_reservedSMEM_offset_0_alias, 0, 64
	.other		__nv_reservedSMEM_offset_0_alias,@"STO_CUDA_RESERVED_SHARED STV_DEFAULT"
__nv_reservedSMEM_offset_0_alias:
	.zero		0
	.zero		64


//--------------------- .nv.constant0._Z12helloFromGPUv --------------------------
	.section	.nv.constant0._Z12helloFromGPUv,"a",@progbits
	.sectionflags	@""
	.align	4
.nv.constant0._Z12helloFromGPUv:
	.zero		896


//--------------------- SYMBOLS --------------------------

	.type		.nv.reservedSmem.offset0,@object
	.size		.nv.reservedSmem.offset0,0x4
	.type		vprintf,@function
